//
// Generated by NVIDIA NVVM Compiler
//
// Compiler Build ID: CL-36424714
// Cuda compilation tools, release 13.0, V13.0.88
// Based on NVVM 20.0.0
//

.version 9.0
.target sm_100
.address_size 64

	// .globl	_Z5solvePi
.global .align 4 .b8 precalc_xorwow_matrix[102400];
.global .align 4 .b8 precalc_xorwow_offset_matrix[102400];
.global .align 4 .b8 mrg32k3aM1[2304];
.global .align 4 .b8 mrg32k3aM2[2304];
.global .align 4 .b8 mrg32k3aM1SubSeq[2016];
.global .align 4 .b8 mrg32k3aM2SubSeq[2016];
.global .align 4 .b8 mrg32k3aM1Seq[2304];
.global .align 4 .b8 mrg32k3aM2Seq[2304];
.const .align 8 .b8 __cr_lgamma_table[72];

.visible .entry _Z5solvePi(
	.param .u64 .ptr .align 1 _Z5solvePi_param_0
)
{
	.local .align 2 .b8 	__local_depot0[10];
	.reg .b64 	%SP;
	.reg .b64 	%SPL;
	.reg .pred 	%p<11>;
	.reg .b16 	%rs<21>;
	.reg .b32 	%r<129>;
	.reg .b32 	%f<31>;
	.reg .b64 	%rd<23>;

	mov.u64 	%SPL, __local_depot0;
	add.u64 	%rd1, %SPL, 0;
	mov.u32 	%r42, %tid.x;
	xor.b32  	%r43, %r42, -1429050551;
	mul.lo.s32 	%r1, %r43, 1099087573;
	add.s32 	%r2, %r1, 5783321;
	mov.b16 	%rs1, 0;
	st.local.v2.u8 	[%rd1], {%rs1, %rs1};
	st.local.v2.u8 	[%rd1+2], {%rs1, %rs1};
	st.local.v2.u8 	[%rd1+4], {%rs1, %rs1};
	st.local.v2.u8 	[%rd1+6], {%rs1, %rs1};
	st.local.v2.u8 	[%rd1+8], {%rs1, %rs1};
	add.s32 	%r44, %r1, 123456789;
	shr.u32 	%r45, %r44, 2;
	xor.b32  	%r46, %r45, %r44;
	shl.b32 	%r47, %r2, 4;
	shl.b32 	%r48, %r46, 1;
	xor.b32  	%r49, %r47, %r48;
	xor.b32  	%r50, %r49, %r2;
	xor.b32  	%r3, %r50, %r46;
	add.s32 	%r51, %r1, %r3;
	add.s32 	%r52, %r51, -637770787;
	cvt.rn.f32.u32 	%f1, %r52;
	fma.rn.f32 	%f2, %f1, 0f2F800000, 0f2F000000;
	mul.f32 	%f3, %f2, 0f41200000;
	cvt.rzi.s32.f32 	%r119, %f3;
$L__BB0_1:
	cvt.s64.s32 	%rd12, %r119;
	add.s64 	%rd2, %rd1, %rd12;
	ld.local.u8 	%rs2, [%rd2];
	setp.ne.s16 	%p1, %rs2, 0;
	add.s32 	%r119, %r119, 1;
	@%p1 bra 	$L__BB0_1;
	xor.b32  	%r53, %r1, 362436069;
	mov.b16 	%rs3, 1;
	st.local.u8 	[%rd2], %rs3;
	shr.u32 	%r54, %r53, 2;
	xor.b32  	%r55, %r54, %r53;
	shl.b32 	%r56, %r3, 4;
	shl.b32 	%r57, %r55, 1;
	xor.b32  	%r58, %r56, %r57;
	xor.b32  	%r59, %r58, %r3;
	xor.b32  	%r7, %r59, %r55;
	add.s32 	%r60, %r1, %r7;
	add.s32 	%r61, %r60, -637408350;
	cvt.rn.f32.u32 	%f4, %r61;
	fma.rn.f32 	%f5, %f4, 0f2F800000, 0f2F000000;
	mul.f32 	%f6, %f5, 0f41200000;
	cvt.rzi.s32.f32 	%r120, %f6;
$L__BB0_3:
	cvt.s64.s32 	%rd13, %r120;
	add.s64 	%rd3, %rd1, %rd13;
	ld.local.u8 	%rs4, [%rd3];
	setp.ne.s16 	%p2, %rs4, 0;
	add.s32 	%r120, %r120, 1;
	@%p2 bra 	$L__BB0_3;
	mov.b16 	%rs5, 1;
	st.local.u8 	[%rd3], %rs5;
	shl.b32 	%r62, %r7, 4;
	xor.b32  	%r63, %r62, %r7;
	xor.b32  	%r11, %r63, 1268216655;
	add.s32 	%r64, %r1, %r11;
	add.s32 	%r65, %r64, -637045913;
	cvt.rn.f32.u32 	%f7, %r65;
	fma.rn.f32 	%f8, %f7, 0f2F800000, 0f2F000000;
	mul.f32 	%f9, %f8, 0f41200000;
	cvt.rzi.s32.f32 	%r121, %f9;
$L__BB0_5:
	cvt.s64.s32 	%rd14, %r121;
	add.s64 	%rd4, %rd1, %rd14;
	ld.local.u8 	%rs6, [%rd4];
	setp.ne.s16 	%p3, %rs6, 0;
	add.s32 	%r121, %r121, 1;
	@%p3 bra 	$L__BB0_5;
	mov.b16 	%rs7, 1;
	st.local.u8 	[%rd4], %rs7;
	shl.b32 	%r66, %r11, 4;
	xor.b32  	%r67, %r66, %r11;
	xor.b32  	%r15, %r67, 1009994405;
	add.s32 	%r68, %r1, %r15;
	add.s32 	%r69, %r68, -636683476;
	cvt.rn.f32.u32 	%f10, %r69;
	fma.rn.f32 	%f11, %f10, 0f2F800000, 0f2F000000;
	mul.f32 	%f12, %f11, 0f41200000;
	cvt.rzi.s32.f32 	%r122, %f12;
$L__BB0_7:
	cvt.s64.s32 	%rd15, %r122;
	add.s64 	%rd5, %rd1, %rd15;
	ld.local.u8 	%rs8, [%rd5];
	setp.ne.s16 	%p4, %rs8, 0;
	add.s32 	%r122, %r122, 1;
	@%p4 bra 	$L__BB0_7;
	mov.b16 	%rs9, 1;
	st.local.u8 	[%rd5], %rs9;
	shr.u32 	%r70, %r2, 2;
	xor.b32  	%r71, %r70, %r2;
	shl.b32 	%r72, %r15, 4;
	shl.b32 	%r73, %r71, 1;
	xor.b32  	%r74, %r72, %r73;
	xor.b32  	%r75, %r74, %r15;
	xor.b32  	%r19, %r75, %r71;
	add.s32 	%r76, %r1, %r19;
	add.s32 	%r77, %r76, -636321039;
	cvt.rn.f32.u32 	%f13, %r77;
	fma.rn.f32 	%f14, %f13, 0f2F800000, 0f2F000000;
	mul.f32 	%f15, %f14, 0f41200000;
	cvt.rzi.s32.f32 	%r123, %f15;
$L__BB0_9:
	cvt.s64.s32 	%rd16, %r123;
	add.s64 	%rd6, %rd1, %rd16;
	ld.local.u8 	%rs10, [%rd6];
	setp.ne.s16 	%p5, %rs10, 0;
	add.s32 	%r123, %r123, 1;
	@%p5 bra 	$L__BB0_9;
	mov.b16 	%rs11, 1;
	st.local.u8 	[%rd6], %rs11;
	shr.u32 	%r78, %r3, 2;
	xor.b32  	%r79, %r78, %r3;
	shl.b32 	%r80, %r19, 4;
	shl.b32 	%r81, %r79, 1;
	xor.b32  	%r82, %r80, %r81;
	xor.b32  	%r83, %r82, %r19;
	xor.b32  	%r23, %r83, %r79;
	add.s32 	%r84, %r1, %r23;
	add.s32 	%r85, %r84, -635958602;
	cvt.rn.f32.u32 	%f16, %r85;
	fma.rn.f32 	%f17, %f16, 0f2F800000, 0f2F000000;
	mul.f32 	%f18, %f17, 0f41200000;
	cvt.rzi.s32.f32 	%r124, %f18;
$L__BB0_11:
	cvt.s64.s32 	%rd17, %r124;
	add.s64 	%rd7, %rd1, %rd17;
	ld.local.u8 	%rs12, [%rd7];
	setp.ne.s16 	%p6, %rs12, 0;
	add.s32 	%r124, %r124, 1;
	@%p6 bra 	$L__BB0_11;
	mov.b16 	%rs13, 1;
	st.local.u8 	[%rd7], %rs13;
	shr.u32 	%r86, %r7, 2;
	xor.b32  	%r87, %r86, %r7;
	shl.b32 	%r88, %r23, 4;
	shl.b32 	%r89, %r87, 1;
	xor.b32  	%r90, %r88, %r89;
	xor.b32  	%r91, %r90, %r23;
	xor.b32  	%r27, %r91, %r87;
	add.s32 	%r92, %r1, %r27;
	add.s32 	%r93, %r92, -635596165;
	cvt.rn.f32.u32 	%f19, %r93;
	fma.rn.f32 	%f20, %f19, 0f2F800000, 0f2F000000;
	mul.f32 	%f21, %f20, 0f41200000;
	cvt.rzi.s32.f32 	%r125, %f21;
$L__BB0_13:
	cvt.s64.s32 	%rd18, %r125;
	add.s64 	%rd8, %rd1, %rd18;
	ld.local.u8 	%rs14, [%rd8];
	setp.ne.s16 	%p7, %rs14, 0;
	add.s32 	%r125, %r125, 1;
	@%p7 bra 	$L__BB0_13;
	mov.b16 	%rs15, 1;
	st.local.u8 	[%rd8], %rs15;
	shr.u32 	%r94, %r11, 2;
	xor.b32  	%r95, %r94, %r11;
	shl.b32 	%r96, %r27, 4;
	shl.b32 	%r97, %r95, 1;
	xor.b32  	%r98, %r96, %r97;
	xor.b32  	%r99, %r98, %r27;
	xor.b32  	%r31, %r99, %r95;
	add.s32 	%r100, %r1, %r31;
	add.s32 	%r101, %r100, -635233728;
	cvt.rn.f32.u32 	%f22, %r101;
	fma.rn.f32 	%f23, %f22, 0f2F800000, 0f2F000000;
	mul.f32 	%f24, %f23, 0f41200000;
	cvt.rzi.s32.f32 	%r126, %f24;
$L__BB0_15:
	cvt.s64.s32 	%rd19, %r126;
	add.s64 	%rd9, %rd1, %rd19;
	ld.local.u8 	%rs16, [%rd9];
	setp.ne.s16 	%p8, %rs16, 0;
	add.s32 	%r126, %r126, 1;
	@%p8 bra 	$L__BB0_15;
	mov.b16 	%rs17, 1;
	st.local.u8 	[%rd9], %rs17;
	shr.u32 	%r102, %r15, 2;
	xor.b32  	%r103, %r102, %r15;
	shl.b32 	%r104, %r31, 4;
	shl.b32 	%r105, %r103, 1;
	xor.b32  	%r106, %r104, %r105;
	xor.b32  	%r107, %r106, %r31;
	xor.b32  	%r35, %r107, %r103;
	add.s32 	%r108, %r1, %r35;
	add.s32 	%r109, %r108, -634871291;
	cvt.rn.f32.u32 	%f25, %r109;
	fma.rn.f32 	%f26, %f25, 0f2F800000, 0f2F000000;
	mul.f32 	%f27, %f26, 0f41200000;
	cvt.rzi.s32.f32 	%r127, %f27;
$L__BB0_17:
	cvt.s64.s32 	%rd20, %r127;
	add.s64 	%rd10, %rd1, %rd20;
	ld.local.u8 	%rs18, [%rd10];
	setp.ne.s16 	%p9, %rs18, 0;
	add.s32 	%r127, %r127, 1;
	@%p9 bra 	$L__BB0_17;
	mov.b16 	%rs19, 1;
	st.local.u8 	[%rd10], %rs19;
	shr.u32 	%r110, %r19, 2;
	xor.b32  	%r111, %r110, %r19;
	shl.b32 	%r112, %r35, 4;
	shl.b32 	%r113, %r111, 1;
	xor.b32  	%r114, %r112, %r113;
	xor.b32  	%r115, %r114, %r35;
	xor.b32  	%r116, %r115, %r111;
	add.s32 	%r117, %r1, %r116;
	add.s32 	%r118, %r117, -634508854;
	cvt.rn.f32.u32 	%f28, %r118;
	fma.rn.f32 	%f29, %f28, 0f2F800000, 0f2F000000;
	mul.f32 	%f30, %f29, 0f41200000;
	cvt.rzi.s32.f32 	%r128, %f30;
$L__BB0_19:
	cvt.s64.s32 	%rd21, %r128;
	add.s64 	%rd22, %rd1, %rd21;
	ld.local.u8 	%rs20, [%rd22];
	setp.ne.s16 	%p10, %rs20, 0;
	add.s32 	%r128, %r128, 1;
	@%p10 bra 	$L__BB0_19;
	ret;

}


// ===== COMPILED SASS (sm_100) =====

	.target	sm_100

	.elftype	@"ET_EXEC"


//--------------------- .note.nv.tkinfo           --------------------------
	.section	.note.nv.tkinfo,"",@"SHT_NOTE"
	.sectionflags	@"SHF_NOTE_NV_TKINFO"
	.tkinfo
        /*0018*/ 	.word	0x00000002
        /*0030*/ 	.string	""
        /*0030*/ 	.string	"ptxas"
        /*0030*/ 	.string	"Cuda compilation tools, release 13.0, V13.0.88"
        /*0030*/ 	.string	"Build cuda_13.0.r13.0/compiler.36424714_0"
        /*0030*/ 	.string	"-arch sm_100 -m 64 "



//--------------------- .note.nv.cuinfo           --------------------------
	.section	.note.nv.cuinfo,"",@"SHT_NOTE"
	.sectionflags	@"SHF_NOTE_NV_CUINFO"
        /*0018*/ 	.short	0x0002
        /*001a*/ 	.short	0x0064
        /*001c*/ 	.short	0x0082
	.zero		2


//--------------------- .nv.info                  --------------------------
	.section	.nv.info,"",@"SHT_CUDA_INFO"
	.align	4


	//----- nvinfo : EIATTR_REGCOUNT
	.align		4
        /*0000*/ 	.byte	0x04, 0x2f
        /*0002*/ 	.short	(.L_10 - .L_9)
	.align		4
.L_9:
        /*0004*/ 	.word	index@(_Z5solvePi)
        /*0008*/ 	.word	0x00000012


	//----- nvinfo : EIATTR_FRAME_SIZE
	.align		4
.L_10:
        /*000c*/ 	.byte	0x04, 0x11
        /*000e*/ 	.short	(.L_12 - .L_11)
	.align		4
.L_11:
        /*0010*/ 	.word	index@(_Z5solvePi)
        /*0014*/ 	.word	0x00000010


	//----- nvinfo : EIATTR_MIN_STACK_SIZE
	.align		4
.L_12:
        /*0018*/ 	.byte	0x04, 0x12
        /*001a*/ 	.short	(.L_14 - .L_13)
	.align		4
.L_13:
        /*001c*/ 	.word	index@(_Z5solvePi)
        /*0020*/ 	.word	0x00000010
.L_14:


//--------------------- .nv.compat                --------------------------
	.section	.nv.compat,"",@"SHT_CUDA_COMPAT_INFO"
	.align	4
        /*0000*/ 	.byte	0x02, 0x09, 0x00, 0x00, 0x02, 0x02, 0x01, 0x00, 0x02, 0x05, 0x05, 0x00, 0x03, 0x07, 0x01, 0x01
        /*0010*/ 	.byte	0x02, 0x03, 0x00, 0x00, 0x02, 0x06, 0x01, 0x00, 0x04, 0x0b, 0x08, 0x00, 0x09, 0x00, 0x00, 0x00
        /*0020*/ 	.byte	0x00, 0x00, 0x00, 0x00


//--------------------- .nv.info._Z5solvePi       --------------------------
	.section	.nv.info._Z5solvePi,"",@"SHT_CUDA_INFO"
	.sectionflags	@""
	.align	4


	//----- nvinfo : EIATTR_CUDA_API_VERSION
	.align		4
        /*0000*/ 	.byte	0x04, 0x37
        /*0002*/ 	.short	(.L_16 - .L_15)
.L_15:
        /*0004*/ 	.word	0x00000082


	//----- nvinfo : EIATTR_KPARAM_INFO
	.align		4
.L_16:
        /*0008*/ 	.byte	0x04, 0x17
        /*000a*/ 	.short	(.L_18 - .L_17)
.L_17:
        /*000c*/ 	.word	0x00000000
        /*0010*/ 	.short	0x0000
        /*0012*/ 	.short	0x0000
        /*0014*/ 	.byte	0x00, 0xf5, 0x21, 0x00


	//----- nvinfo : EIATTR_SPARSE_MMA_MASK
	.align		4
.L_18:
        /*0018*/ 	.byte	0x03, 0x50
        /*001a*/ 	.short	0x0000


	//----- nvinfo : EIATTR_MAXREG_COUNT
	.align		4
        /*001c*/ 	.byte	0x03, 0x1b
        /*001e*/ 	.short	0x00ff


	//----- nvinfo : EIATTR_MERCURY_ISA_VERSION
	.align		4
        /*0020*/ 	.byte	0x03, 0x5f
        /*0022*/ 	.short	0x0101


	//----- nvinfo : EIATTR_VRC_CTA_INIT_COUNT
	.align		4
        /*0024*/ 	.byte	0x02, 0x4a
	.zero		1
	.zero		1


	//----- nvinfo : EIATTR_EXIT_INSTR_OFFSETS
	.align		4
        /*0028*/ 	.byte	0x04, 0x1c
        /*002a*/ 	.short	(.L_20 - .L_19)


	//   ....[0]....
.L_19:
        /*002c*/ 	.word	0x00000af0


	//----- nvinfo : EIATTR_CRS_STACK_SIZE
	.align		4
.L_20:
        /*0030*/ 	.byte	0x04, 0x1e
        /*0032*/ 	.short	(.L_22 - .L_21)
.L_21:
        /*0034*/ 	.word	0x00000000


	//----- nvinfo : EIATTR_CBANK_PARAM_SIZE
	.align		4
.L_22:
        /*0038*/ 	.byte	0x03, 0x19
        /*003a*/ 	.short	0x0008


	//----- nvinfo : EIATTR_PARAM_CBANK
	.align		4
        /*003c*/ 	.byte	0x04, 0x0a
        /*003e*/ 	.short	(.L_24 - .L_23)
	.align		4
.L_23:
        /*0040*/ 	.word	index@(.nv.constant0._Z5solvePi)
        /*0044*/ 	.short	0x0380
        /*0046*/ 	.short	0x0008


	//----- nvinfo : EIATTR_SW_WAR
	.align		4
.L_24:
        /*0048*/ 	.byte	0x04, 0x36
        /*004a*/ 	.short	(.L_26 - .L_25)
.L_25:
        /*004c*/ 	.word	0x00000008
.L_26:


//--------------------- .nv.callgraph             --------------------------
	.section	.nv.callgraph,"",@"SHT_CUDA_CALLGRAPH"
	.align	4
	.sectionentsize	8
	.align		4
        /*0000*/ 	.word	0x00000000
	.align		4
        /*0004*/ 	.word	0xffffffff
	.align		4
        /*0008*/ 	.word	0x00000000
	.align		4
        /*000c*/ 	.word	0xfffffffe
	.align		4
        /*0010*/ 	.word	0x00000000
	.align		4
        /*0014*/ 	.word	0xfffffffd
	.align		4
        /*0018*/ 	.word	0x00000000
	.align		4
        /*001c*/ 	.word	0xfffffffc


//--------------------- .nv.constant4             --------------------------
	.section	.nv.constant4,"a",@progbits
	.align	8
	.align		8
.nv.constant4:
        /*0000*/ 	.dword	precalc_xorwow_matrix
	.align		8
        /*0008*/ 	.dword	precalc_xorwow_offset_matrix
	.align		8
        /*0010*/ 	.dword	mrg32k3aM1
	.align		8
        /*0018*/ 	.dword	mrg32k3aM2
	.align		8
        /*0020*/ 	.dword	mrg32k3aM1SubSeq
	.align		8
        /*0028*/ 	.dword	mrg32k3aM2SubSeq
	.align		8
        /*0030*/ 	.dword	mrg32k3aM1Seq
	.align		8
        /*0038*/ 	.dword	mrg32k3aM2Seq


//--------------------- .nv.constant3             --------------------------
	.section	.nv.constant3,"a",@progbits
	.align	8
.nv.constant3:
	.type		__cr_lgamma_table,@object
	.size		__cr_lgamma_table,(.L_8 - __cr_lgamma_table)
__cr_lgamma_table:
        /*0000*/ 	.byte	0x00, 0x00, 0x00, 0x00, 0x00, 0x00, 0x00, 0x00, 0x00, 0x00, 0x00, 0x00, 0x00, 0x00, 0x00, 0x00
        /*0010*/ 	.byte	0xef, 0x39, 0xfa, 0xfe, 0x42, 0x2e, 0xe6, 0x3f, 0x02, 0x20, 0x2a, 0xfa, 0x0b, 0xab, 0xfc, 0x3f
        /*0020*/ 	.byte	0xf9, 0x2c, 0x92, 0x7c, 0xa7, 0x6c, 0x09, 0x40, 0xc9, 0x79, 0x44, 0x3c, 0x64, 0x26, 0x13, 0x40
        /*0030*/ 	.byte	0xca, 0x01, 0xcf, 0x3a, 0x27, 0x51, 0x1a, 0x40, 0x30, 0xcc, 0x2d, 0xf3, 0xe1, 0x0c, 0x21, 0x40
        /*0040*/ 	.byte	0x0d, 0xb7, 0xfc, 0x82, 0x8e, 0x35, 0x25, 0x40
.L_8:


//--------------------- .text._Z5solvePi          --------------------------
	.section	.text._Z5solvePi,"ax",@progbits
	.align	128
        .global         _Z5solvePi
        .type           _Z5solvePi,@function
        .size           _Z5solvePi,(.L_x_19 - _Z5solvePi)
        .other          _Z5solvePi,@"STO_CUDA_ENTRY STV_DEFAULT"
_Z5solvePi:
.text._Z5solvePi:
[----:B------:R-:W0:Y:S01]  /*0000*/  LDC R1, c[0x0][0x37c] ;  /* 0x0000df00ff017b82 */ /* 0x000e220000000800 */
[----:B------:R-:W1:Y:S01]  /*0010*/  S2R R2, SR_TID.X ;  /* 0x0000000000027919 */ /* 0x000e620000002100 */
[----:B0-----:R-:W-:Y:S01]  /*0020*/  VIADD R1, R1, 0xfffffff0 ;  /* 0xfffffff001017836 */ /* 0x001fe20000000000 */
[----:B------:R-:W-:Y:S04]  /*0030*/  BSSY.RECONVERGENT B0, `(.L_x_0) ;  /* 0x0000018000007945 */ /* 0x000fe80003800200 */
[----:B------:R0:W-:Y:S04]  /*0040*/  STL.64 [R1], RZ ;  /* 0x000000ff01007387 */ /* 0x0001e80000100a00 */
[----:B------:R0:W-:Y:S01]  /*0050*/  STL.U16 [R1+0x8], RZ ;  /* 0x000008ff01007387 */ /* 0x0001e20000100400 */
[----:B-1----:R-:W-:-:S05]  /*0060*/  LOP3.LUT R2, R2, 0xaad26b49, RZ, 0x3c, !PT ;  /* 0xaad26b4902027812 */ /* 0x002fca00078e3cff */
[----:B------:R-:W-:-:S04]  /*0070*/  IMAD R2, R2, 0x4182bed5, RZ ;  /* 0x4182bed502027824 */ /* 0x000fc800078e02ff */
[C---:B------:R-:W-:Y:S02]  /*0080*/  VIADD R0, R2.reuse, 0x75bcd15 ;  /* 0x075bcd1502007836 */ /* 0x040fe40000000000 */
[----:B------:R-:W-:-:S03]  /*0090*/  VIADD R3, R2, 0x583f19 ;  /* 0x00583f1902037836 */ /* 0x000fc60000000000 */
[----:B------:R-:W-:-:S04]  /*00a0*/  SHF.R.U32.HI R5, RZ, 0x2, R0 ;  /* 0x00000002ff057819 */ /* 0x000fc80000011600 */
[----:B------:R-:W-:Y:S01]  /*00b0*/  LOP3.LUT R5, R5, R0, RZ, 0x3c, !PT ;  /* 0x0000000005057212 */ /* 0x000fe200078e3cff */
[----:B------:R-:W-:-:S04]  /*00c0*/  IMAD.SHL.U32 R0, R3, 0x10, RZ ;  /* 0x0000001003007824 */ /* 0x000fc800078e00ff */
[----:B------:R-:W-:-:S05]  /*00d0*/  IMAD.SHL.U32 R4, R5, 0x2, RZ ;  /* 0x0000000205047824 */ /* 0x000fca00078e00ff */
[----:B------:R-:W-:Y:S01]  /*00e0*/  LOP3.LUT R0, R3, R0, R4, 0x96, !PT ;  /* 0x0000000003007212 */ /* 0x000fe200078e9604 */
[----:B------:R-:W-:-:S03]  /*00f0*/  IMAD.MOV.U32 R4, RZ, RZ, 0x2f800000 ;  /* 0x2f800000ff047424 */ /* 0x000fc600078e00ff */
[----:B------:R-:W-:-:S04]  /*0100*/  LOP3.LUT R5, R0, R5, RZ, 0x3c, !PT ;  /* 0x0000000500057212 */ /* 0x000fc800078e3cff */
[----:B------:R-:W-:-:S04]  /*0110*/  IADD3 R0, PT, PT, R2, -0x26039c23, R5 ;  /* 0xd9fc63dd02007810 */ /* 0x000fc80007ffe005 */
[----:B------:R-:W-:-:S05]  /*0120*/  I2FP.F32.U32 R7, R0 ;  /* 0x0000000000077245 */ /* 0x000fca0000201000 */
[----:B------:R-:W-:-:S04]  /*0130*/  FFMA R0, R7, R4, 1.1641532182693481445e-10 ;  /* 0x2f00000007007423 */ /* 0x000fc80000000004 */
[----:B------:R-:W-:-:S06]  /*0140*/  FMUL R0, R0, 10 ;  /* 0x4120000000007820 */ /* 0x000fcc0000400000 */
[----:B0-----:R-:W1:Y:S02]  /*0150*/  F2I.TRUNC.NTZ R0, R0 ;  /* 0x0000000000007305 */ /* 0x001e64000020f100 */
.L_x_1:
[----:B-1----:R-:W-:-:S05]  /*0160*/  IMAD.IADD R11, R1, 0x1, R0 ;  /* 0x00000001010b7824 */ /* 0x002fca00078e0200 */
[----:B------:R-:W2:Y:S01]  /*0170*/  LDL.U8 R6, [R11] ;  /* 0x000000000b067983 */ /* 0x000ea20000100000 */
[----:B------:R-:W-:Y:S01]  /*0180*/  VIADD R0, R0, 0x1 ;  /* 0x0000000100007836 */ /* 0x000fe20000000000 */
[----:B--2---:R-:W-:-:S13]  /*0190*/  ISETP.NE.AND P0, PT, R6, RZ, PT ;  /* 0x000000ff0600720c */ /* 0x004fda0003f05270 */
[----:B------:R-:W-:Y:S05]  /*01a0*/  @P0 BRA `(.L_x_1) ;  /* 0xfffffffc00ec0947 */ /* 0x000fea000383ffff */
[----:B------:R-:W-:Y:S05]  /*01b0*/  BSYNC.RECONVERGENT B0 ;  /* 0x0000000000007941 */ /* 0x000fea0003800200 */
.L_x_0:
[----:B------:R-:W-:Y:S01]  /*01c0*/  LOP3.LUT R0, R2, 0x159a55e5, RZ, 0x3c, !PT ;  /* 0x159a55e502007812 */ /* 0x000fe200078e3cff */
[----:B------:R-:W-:Y:S03]  /*01d0*/  BSSY.RECONVERGENT B0, `(.L_x_2) ;  /* 0x0000013000007945 */ /* 0x000fe60003800200 */
[----:B------:R-:W-:Y:S01]  /*01e0*/  SHF.R.U32.HI R7, RZ, 0x2, R0 ;  /* 0x00000002ff077819 */ /* 0x000fe20000011600 */
[----:B------:R-:W-:-:S03]  /*01f0*/  IMAD.SHL.U32 R0, R5, 0x10, RZ ;  /* 0x0000001005007824 */ /* 0x000fc600078e00ff */
[----:B------:R-:W-:-:S05]  /*0200*/  LOP3.LUT R7, R7, 0x159a55e5, R2, 0x96, !PT ;  /* 0x159a55e507077812 */ /* 0x000fca00078e9602 */
[----:B------:R-:W-:-:S05]  /*0210*/  IMAD.SHL.U32 R6, R7, 0x2, RZ ;  /* 0x0000000207067824 */ /* 0x000fca00078e00ff */
[----:B------:R-:W-:Y:S01]  /*0220*/  LOP3.LUT R0, R5, R0, R6, 0x96, !PT ;  /* 0x0000000005007212 */ /* 0x000fe200078e9606 */
[----:B------:R-:W-:-:S03]  /*0230*/  IMAD.MOV.U32 R6, RZ, RZ, 0x1 ;  /* 0x00000001ff067424 */ /* 0x000fc600078e00ff */
[----:B------:R-:W-:Y:S02]  /*0240*/  LOP3.LUT R7, R0, R7, RZ, 0x3c, !PT ;  /* 0x0000000700077212 */ /* 0x000fe400078e3cff */
[----:B------:R0:W-:Y:S02]  /*0250*/  STL.U8 [R11], R6 ;  /* 0x000000060b007387 */ /* 0x0001e40000100000 */
[----:B------:R-:W-:-:S04]  /*0260*/  IADD3 R0, PT, PT, R2, -0x25fe145e, R7 ;  /* 0xda01eba202007810 */ /* 0x000fc80007ffe007 */
[----:B------:R-:W-:-:S05]  /*0270*/  I2FP.F32.U32 R9, R0 ;  /* 0x0000000000097245 */ /* 0x000fca0000201000 */
[----:B------:R-:W-:-:S04]  /*0280*/  FFMA R9, R9, R4, 1.1641532182693481445e-10 ;  /* 0x2f00000009097423 */ /* 0x000fc80000000004 */
[----:B------:R-:W-:-:S04]  /*0290*/  FMUL R9, R9, 10 ;  /* 0x4120000009097820 */ /* 0x000fc80000400000 */
[----:B------:R0:W1:Y:S03]  /*02a0*/  F2I.TRUNC.NTZ R0, R9 ;  /* 0x0000000900007305 */ /* 0x000066000020f100 */
.L_x_3:
[----:B-1----:R-:W-:-:S05]  /*02b0*/  IMAD.IADD R13, R1, 0x1, R0 ;  /* 0x00000001010d7824 */ /* 0x002fca00078e0200 */
[----:B------:R-:W2:Y:S01]  /*02c0*/  LDL.U8 R8, [R13] ;  /* 0x000000000d087983 */ /* 0x000ea20000100000 */
[----:B------:R-:W-:Y:S01]  /*02d0*/  VIADD R0, R0, 0x1 ;  /* 0x0000000100007836 */ /* 0x000fe20000000000 */
[----:B--2---:R-:W-:-:S13]  /*02e0*/  ISETP.NE.AND P0, PT, R8, RZ, PT ;  /* 0x000000ff0800720c */ /* 0x004fda0003f05270 */
[----:B------:R-:W-:Y:S05]  /*02f0*/  @P0 BRA `(.L_x_3) ;  /* 0xfffffffc00ec0947 */ /* 0x000fea000383ffff */
[----:B------:R-:W-:Y:S05]  /*0300*/  BSYNC.RECONVERGENT B0 ;  /* 0x0000000000007941 */ /* 0x000fea0003800200 */
.L_x_2:
[----:B------:R-:W-:Y:S01]  /*0310*/  IMAD.SHL.U32 R0, R7, 0x10, RZ ;  /* 0x0000001007007824 */ /* 0x000fe200078e00ff */
[----:B------:R1:W-:Y:S01]  /*0320*/  STL.U8 [R13], R6 ;  /* 0x000000060d007387 */ /* 0x0003e20000100000 */
[----:B------:R-:W-:Y:S03]  /*0330*/  BSSY.RECONVERGENT B0, `(.L_x_4) ;  /* 0x000000c000007945 */ /* 0x000fe60003800200 */
[----:B0-----:R-:W-:-:S04]  /*0340*/  LOP3.LUT R9, R0, 0x4b97734f, R7, 0x96, !PT ;  /* 0x4b97734f00097812 */ /* 0x001fc800078e9607 */
[----:B------:R-:W-:-:S04]  /*0350*/  IADD3 R0, PT, PT, R2, -0x25f88c99, R9 ;  /* 0xda07736702007810 */ /* 0x000fc80007ffe009 */
[----:B------:R-:W-:-:S05]  /*0360*/  I2FP.F32.U32 R11, R0 ;  /* 0x00000000000b7245 */ /* 0x000fca0000201000 */
[----:B------:R-:W-:-:S04]  /*0370*/  FFMA R11, R11, R4, 1.1641532182693481445e-10 ;  /* 0x2f0000000b0b7423 */ /* 0x000fc80000000004 */
[----:B------:R-:W-:-:S04]  /*0380*/  FMUL R11, R11, 10 ;  /* 0x412000000b0b7820 */ /* 0x000fc80000400000 */
[----:B------:R1:W0:Y:S03]  /*0390*/  F2I.TRUNC.NTZ R0, R11 ;  /* 0x0000000b00007305 */ /* 0x000226000020f100 */
.L_x_5:
[----:B0-----:R-:W-:-:S05]  /*03a0*/  IMAD.IADD R15, R1, 0x1, R0 ;  /* 0x00000001010f7824 */ /* 0x001fca00078e0200 */
[----:B------:R-:W2:Y:S01]  /*03b0*/  LDL.U8 R8, [R15] ;  /* 0x000000000f087983 */ /* 0x000ea20000100000 */
[----:B------:R-:W-:Y:S01]  /*03c0*/  VIADD R0, R0, 0x1 ;  /* 0x0000000100007836 */ /* 0x000fe20000000000 */
[----:B--2---:R-:W-:-:S13]  /*03d0*/  ISETP.NE.AND P0, PT, R8, RZ, PT ;  /* 0x000000ff0800720c */ /* 0x004fda0003f05270 */
[----:B------:R-:W-:Y:S05]  /*03e0*/  @P0 BRA `(.L_x_5) ;  /* 0xfffffffc00ec0947 */ /* 0x000fea000383ffff */
[----:B------:R-:W-:Y:S05]  /*03f0*/  BSYNC.RECONVERGENT B0 ;  /* 0x0000000000007941 */ /* 0x000fea0003800200 */
.L_x_4:
[----:B------:R-:W-:Y:S01]  /*0400*/  IMAD.SHL.U32 R0, R9, 0x10, RZ ;  /* 0x0000001009007824 */ /* 0x000fe200078e00ff */
[----:B------:R0:W-:Y:S01]  /*0410*/  STL.U8 [R15], R6 ;  /* 0x000000060f007387 */ /* 0x0001e20000100000 */
[----:B------:R-:W-:Y:S03]  /*0420*/  BSSY.RECONVERGENT B0, `(.L_x_6) ;  /* 0x000000c000007945 */ /* 0x000fe60003800200 */
[----:B-1----:R-:W-:-:S04]  /*0430*/  LOP3.LUT R11, R0, 0x3c334aa5, R9, 0x96, !PT ;  /* 0x3c334aa5000b7812 */ /* 0x002fc800078e9609 */
[----:B------:R-:W-:-:S04]  /*0440*/  IADD3 R0, PT, PT, R2, -0x25f304d4, R11 ;  /* 0xda0cfb2c02007810 */ /* 0x000fc80007ffe00b */
[----:B------:R-:W-:-:S05]  /*0450*/  I2FP.F32.U32 R13, R0 ;  /* 0x00000000000d7245 */ /* 0x000fca0000201000 */
[----:B------:R-:W-:-:S04]  /*0460*/  FFMA R13, R13, R4, 1.1641532182693481445e-10 ;  /* 0x2f0000000d0d7423 */ /* 0x000fc80000000004 */
[----:B------:R-:W-:-:S04]  /*0470*/  FMUL R13, R13, 10 ;  /* 0x412000000d0d7820 */ /* 0x000fc80000400000 */
[----:B------:R0:W1:Y:S03]  /*0480*/  F2I.TRUNC.NTZ R0, R13 ;  /* 0x0000000d00007305 */ /* 0x000066000020f100 */
.L_x_7:
[----:B01----:R-:W-:-:S05]  /*0490*/  IMAD.IADD R15, R1, 0x1, R0 ;  /* 0x00000001010f7824 */ /* 0x003fca00078e0200 */
[----:B------:R-:W2:Y:S01]  /*04a0*/  LDL.U8 R8, [R15] ;  /* 0x000000000f087983 */ /* 0x000ea20000100000 */
[----:B------:R-:W-:Y:S01]  /*04b0*/  VIADD R0, R0, 0x1 ;  /* 0x0000000100007836 */ /* 0x000fe20000000000 */
[----:B--2---:R-:W-:-:S13]  /*04c0*/  ISETP.NE.AND P0, PT, R8, RZ, PT ;  /* 0x000000ff0800720c */ /* 0x004fda0003f05270 */
[----:B------:R-:W-:Y:S05]  /*04d0*/  @P0 BRA `(.L_x_7) ;  /* 0xfffffffc00ec0947 */ /* 0x000fea000383ffff */
[----:B------:R-:W-:Y:S05]  /*04e0*/  BSYNC.RECONVERGENT B0 ;  /* 0x0000000000007941 */ /* 0x000fea0003800200 */
.L_x_6:
[----:B------:R-:W-:Y:S01]  /*04f0*/  SHF.R.U32.HI R0, RZ, 0x2, R3 ;  /* 0x00000002ff007819 */ /* 0x000fe20000011603 */
[----:B------:R-:W-:Y:S01]  /*0500*/  IMAD.SHL.U32 R8, R11, 0x10, RZ ;  /* 0x000000100b087824 */ /* 0x000fe200078e00ff */
[----:B------:R0:W-:Y:S01]  /*0510*/  STL.U8 [R15], R6 ;  /* 0x000000060f007387 */ /* 0x0001e20000100000 */
[----:B------:R-:W-:Y:S01]  /*0520*/  BSSY.RECONVERGENT B0, `(.L_x_8) ;  /* 0x000000f000007945 */ /* 0x000fe20003800200 */
[----:B------:R-:W-:-:S05]  /*0530*/  LOP3.LUT R0, R0, R3, RZ, 0x3c, !PT ;  /* 0x0000000300007212 */ /* 0x000fca00078e3cff */
[----:B------:R-:W-:-:S05]  /*0540*/  IMAD.SHL.U32 R3, R0, 0x2, RZ ;  /* 0x0000000200037824 */ /* 0x000fca00078e00ff */
[----:B------:R-:W-:-:S04]  /*0550*/  LOP3.LUT R3, R11, R8, R3, 0x96, !PT ;  /* 0x000000080b037212 */ /* 0x000fc800078e9603 */
[----:B------:R-:W-:-:S04]  /*0560*/  LOP3.LUT R3, R3, R0, RZ, 0x3c, !PT ;  /* 0x0000000003037212 */ /* 0x000fc800078e3cff */
[----:B------:R-:W-:-:S04]  /*0570*/  IADD3 R0, PT, PT, R2, -0x25ed7d0f, R3 ;  /* 0xda1282f102007810 */ /* 0x000fc80007ffe003 */
[----:B------:R-:W-:-:S05]  /*0580*/  I2FP.F32.U32 R13, R0 ;  /* 0x00000000000d7245 */ /* 0x000fca0000201000 */
[----:B------:R-:W-:-:S04]  /*0590*/  FFMA R13, R13, R4, 1.1641532182693481445e-10 ;  /* 0x2f0000000d0d7423 */ /* 0x000fc80000000004 */
[----:B------:R-:W-:-:S04]  /*05a0*/  FMUL R13, R13, 10 ;  /* 0x412000000d0d7820 */ /* 0x000fc80000400000 */
[----:B------:R0:W1:Y:S03]  /*05b0*/  F2I.TRUNC.NTZ R0, R13 ;  /* 0x0000000d00007305 */ /* 0x000066000020f100 */
.L_x_9:
[----:B01----:R-:W-:-:S05]  /*05c0*/  IMAD.IADD R13, R1, 0x1, R0 ;  /* 0x00000001010d7824 */ /* 0x003fca00078e0200 */
[----:B------:R-:W2:Y:S01]  /*05d0*/  LDL.U8 R8, [R13] ;  /* 0x000000000d087983 */ /* 0x000ea20000100000 */
[----:B------:R-:W-:Y:S01]  /*05e0*/  VIADD R0, R0, 0x1 ;  /* 0x0000000100007836 */ /* 0x000fe20000000000 */
[----:B--2---:R-:W-:-:S13]  /*05f0*/  ISETP.NE.AND P0, PT, R8, RZ, PT ;  /* 0x000000ff0800720c */ /* 0x004fda0003f05270 */
[----:B------:R-:W-:Y:S05]  /*0600*/  @P0 BRA `(.L_x_9) ;  /* 0xfffffffc00ec0947 */ /* 0x000fea000383ffff */
[----:B------:R-:W-:Y:S05]  /*0610*/  BSYNC.RECONVERGENT B0 ;  /* 0x0000000000007941 */ /* 0x000fea0003800200 */
.L_x_8:
        /* <DEDUP_REMOVED lines=13> */
.L_x_11:
[----:B01----:R-:W-:-:S05]  /*06f0*/  IMAD.IADD R13, R1, 0x1, R0 ;  /* 0x00000001010d7824 */ /* 0x003fca00078e0200 */
[----:B------:R-:W2:Y:S01]  /*0700*/  LDL.U8 R3, [R13] ;  /* 0x000000000d037983 */ /* 0x000ea20000100000 */
[----:B------:R-:W-:Y:S01]  /*0710*/  VIADD R0, R0, 0x1 ;  /* 0x0000000100007836 */ /* 0x000fe20000000000 */
[----:B--2---:R-:W-:-:S13]  /*0720*/  ISETP.NE.AND P0, PT, R3, RZ, PT ;  /* 0x000000ff0300720c */ /* 0x004fda0003f05270 */
[----:B------:R-:W-:Y:S05]  /*0730*/  @P0 BRA `(.L_x_11) ;  /* 0xfffffffc00ec0947 */ /* 0x000fea000383ffff */
[----:B------:R-:W-:Y:S05]  /*0740*/  BSYNC.RECONVERGENT B0 ;  /* 0x0000000000007941 */ /* 0x000fea0003800200 */
.L_x_10:
        /* <DEDUP_REMOVED lines=13> */
.L_x_13:
[----:B-1----:R-:W-:-:S05]  /*0820*/  IMAD.IADD R7, R1, 0x1, R0 ;  /* 0x0000000101077824 */ /* 0x002fca00078e0200 */
[----:B0-----:R-:W2:Y:S01]  /*0830*/  LDL.U8 R5, [R7] ;  /* 0x0000000007057983 */ /* 0x001ea20000100000 */
[----:B------:R-:W-:Y:S01]  /*0840*/  VIADD R0, R0, 0x1 ;  /* 0x0000000100007836 */ /* 0x000fe20000000000 */
[----:B--2---:R-:W-:-:S13]  /*0850*/  ISETP.NE.AND P0, PT, R5, RZ, PT ;  /* 0x000000ff0500720c */ /* 0x004fda0003f05270 */
[----:B------:R-:W-:Y:S05]  /*0860*/  @P0 BRA `(.L_x_13) ;  /* 0xfffffffc00ec0947 */ /* 0x000fea000383ffff */
[----:B------:R-:W-:Y:S05]  /*0870*/  BSYNC.RECONVERGENT B0 ;  /* 0x0000000000007941 */ /* 0x000fea0003800200 */
.L_x_12:
        /* <DEDUP_REMOVED lines=13> */
.L_x_15:
[----:B01----:R-:W-:-:S05]  /*0950*/  IMAD.IADD R7, R1, 0x1, R0 ;  /* 0x0000000101077824 */ /* 0x003fca00078e0200 */
[----:B------:R-:W2:Y:S01]  /*0960*/  LDL.U8 R3, [R7] ;  /* 0x0000000007037983 */ /* 0x000ea20000100000 */
[----:B------:R-:W-:Y:S01]  /*0970*/  VIADD R0, R0, 0x1 ;  /* 0x0000000100007836 */ /* 0x000fe20000000000 */
[----:B--2---:R-:W-:-:S13]  /*0980*/  ISETP.NE.AND P0, PT, R3, RZ, PT ;  /* 0x000000ff0300720c */ /* 0x004fda0003f05270 */
[----:B------:R-:W-:Y:S05]  /*0990*/  @P0 BRA `(.L_x_15) ;  /* 0xfffffffc00ec0947 */ /* 0x000fea000383ffff */
[----:B------:R-:W-:Y:S05]  /*09a0*/  BSYNC.RECONVERGENT B0 ;  /* 0x0000000000007941 */ /* 0x000fea0003800200 */
.L_x_14:
        /* <DEDUP_REMOVED lines=13> */
.L_x_17:
[----:B01----:R-:W-:-:S05]  /*0a80*/  IMAD.IADD R3, R1, 0x1, R0 ;  /* 0x0000000101037824 */ /* 0x003fca00078e0200 */
[----:B------:R-:W2:Y:S01]  /*0a90*/  LDL.U8 R2, [R3] ;  /* 0x0000000003027983 */ /* 0x000ea20000100000 */
[----:B------:R-:W-:Y:S01]  /*0aa0*/  VIADD R0, R0, 0x1 ;  /* 0x0000000100007836 */ /* 0x000fe20000000000 */
[----:B--2---:R-:W-:-:S13]  /*0ab0*/  ISETP.NE.AND P0, PT, R2, RZ, PT ;  /* 0x000000ff0200720c */ /* 0x004fda0003f05270 */
[----:B------:R-:W-:Y:S05]  /*0ac0*/  @P0 BRA `(.L_x_17) ;  /* 0xfffffffc00ec0947 */ /* 0x000fea000383ffff */
[----:B------:R-:W-:Y:S05]  /*0ad0*/  BSYNC.RECONVERGENT B0 ;  /* 0x0000000000007941 */ /* 0x000fea0003800200 */
.L_x_16:
[----:B------:R-:W-:Y:S01]  /*0ae0*/  STL.U8 [R3], R6 ;  /* 0x0000000603007387 */ /* 0x000fe20000100000 */
[----:B------:R-:W-:Y:S05]  /*0af0*/  EXIT ;  /* 0x000000000000794d */ /* 0x000fea0003800000 */
.L_x_18:
[----:B------:R-:W-:-:S00]  /*0b00*/  BRA `(.L_x_18) ;  /* 0xfffffffc00fc7947 */ /* 0x000fc0000383ffff */
[----:B------:R-:W-:-:S00]  /*0b10*/  NOP ;  /* 0x0000000000007918 */ /* 0x000fc00000000000 */
        /* <DEDUP_REMOVED lines=14> */
.L_x_19:


//--------------------- .nv.global.init           --------------------------
	.section	.nv.global.init,"aw",@progbits
	.align	4
.nv.global.init:
	.type		mrg32k3aM1SubSeq,@object
	.size		mrg32k3aM1SubSeq,(mrg32k3aM2SubSeq - mrg32k3aM1SubSeq)
mrg32k3aM1SubSeq:
        /*0000*/ 	.byte	0x0b, 0xcc, 0xee, 0x04, 0x73, 0x29, 0x8b, 0x6f, 0xf6, 0x53, 0x03, 0xf6, 0x23, 0xf6, 0xea, 0xda
        /* <DEDUP_REMOVED lines=125> */
	.type		mrg32k3aM2SubSeq,@object
	.size		mrg32k3aM2SubSeq,(mrg32k3aM1 - mrg32k3aM2SubSeq)
mrg32k3aM2SubSeq:
        /* <DEDUP_REMOVED lines=126> */
	.type		mrg32k3aM1,@object
	.size		mrg32k3aM1,(mrg32k3aM1Seq - mrg32k3aM1)
mrg32k3aM1:
        /* <DEDUP_REMOVED lines=144> */
	.type		mrg32k3aM1Seq,@object
	.size		mrg32k3aM1Seq,(mrg32k3aM2 - mrg32k3aM1Seq)
mrg32k3aM1Seq:
        /* <DEDUP_REMOVED lines=144> */
	.type		mrg32k3aM2,@object
	.size		mrg32k3aM2,(mrg32k3aM2Seq - mrg32k3aM2)
mrg32k3aM2:
        /* <DEDUP_REMOVED lines=144> */
	.type		mrg32k3aM2Seq,@object
	.size		mrg32k3aM2Seq,(precalc_xorwow_matrix - mrg32k3aM2Seq)
mrg32k3aM2Seq:
        /* <DEDUP_REMOVED lines=144> */
	.type		precalc_xorwow_matrix,@object
	.size		precalc_xorwow_matrix,(precalc_xorwow_offset_matrix - precalc_xorwow_matrix)
precalc_xorwow_matrix:
        /* <DEDUP_REMOVED lines=6400> */
	.type		precalc_xorwow_offset_matrix,@object
	.size		precalc_xorwow_offset_matrix,(.L_1 - precalc_xorwow_offset_matrix)
precalc_xorwow_offset_matrix:
        /* <DEDUP_REMOVED lines=6400> */
.L_1:


//--------------------- .nv.shared.reserved.0     --------------------------
	.section	.nv.shared.reserved.0,"aw",@nobits
	.weak		__nv_reservedSMEM_offset_0_alias
	.size		__nv_reservedSMEM_offset_0_alias, 0, 64
	.other		__nv_reservedSMEM_offset_0_alias,@"STO_CUDA_RESERVED_SHARED STV_DEFAULT"
__nv_reservedSMEM_offset_0_alias:
	.zero		0
	.zero		64


//--------------------- .nv.constant0._Z5solvePi  --------------------------
	.section	.nv.constant0._Z5solvePi,"a",@progbits
	.sectionflags	@""
	.align	4
.nv.constant0._Z5solvePi:
	.zero		904


//--------------------- SYMBOLS --------------------------

	.type		.nv.reservedSmem.offset0,@object
	.size		.nv.reservedSmem.offset0,0x4
